	.headerflags	@"EF_CUDA_TEXMODE_UNIFIED EF_CUDA_64BIT_ADDRESS EF_CUDA_ACCELERATORS EF_CUDA_SM90 EF_CUDA_VIRTUAL_SM(EF_CUDA_SM90)"
	.elftype	@"ET_EXEC"


//--------------------- .nv.info                  --------------------------
	.section	.nv.info,"",@"SHT_CUDA_INFO"
	.align	4


	//----- nvinfo : EIATTR_REGCOUNT
	.align		4
        /*0000*/ 	.byte	0x04, 0x2f
        /*0002*/ 	.short	(.L_3 - .L_2)
	.align		4
.L_2:
        /*0004*/ 	.word	index@(triton_poi_fused__native_batch_norm_legit_no_training_hardtanh_23)
        /*0008*/ 	.word	0x00000012


	//----- nvinfo : EIATTR_MIN_STACK_SIZE
	.align		4
.L_3:
        /*000c*/ 	.byte	0x04, 0x12
        /*000e*/ 	.short	(.L_5 - .L_4)
	.align		4
.L_4:
        /*0010*/ 	.word	index@(triton_poi_fused__native_batch_norm_legit_no_training_hardtanh_23)
        /*0014*/ 	.word	0x00000000


	//----- nvinfo : EIATTR_FRAME_SIZE
	.align		4
.L_5:
        /*0018*/ 	.byte	0x04, 0x11
        /*001a*/ 	.short	(.L_7 - .L_6)
	.align		4
.L_6:
        /*001c*/ 	.word	index@(triton_poi_fused__native_batch_norm_legit_no_training_hardtanh_23)
        /*0020*/ 	.word	0x00000000


	//----- nvinfo : EIATTR_MIN_STACK_SIZE
	.align		4
.L_7:
        /*0024*/ 	.byte	0x04, 0x12
        /*0026*/ 	.short	(.L_9 - .L_8)
	.align		4
.L_8:
        /*0028*/ 	.word	index@(triton_poi_fused__native_batch_norm_legit_no_training_hardtanh_23)
        /*002c*/ 	.word	0x00000000
.L_9:


//--------------------- .nv.info.triton_poi_fused__native_batch_norm_legit_no_training_hardtanh_23 --------------------------
	.section	.nv.info.triton_poi_fused__native_batch_norm_legit_no_training_hardtanh_23,"",@"SHT_CUDA_INFO"
	.sectionflags	@""
	.align	4


	//----- nvinfo : EIATTR_CUDA_API_VERSION
	.align		4
        /*0000*/ 	.byte	0x04, 0x37
        /*0002*/ 	.short	(.L_11 - .L_10)
.L_10:
        /*0004*/ 	.word	0x0000007c


	//----- nvinfo : EIATTR_KPARAM_INFO
	.align		4
.L_11:
        /*0008*/ 	.byte	0x04, 0x17
        /*000a*/ 	.short	(.L_13 - .L_12)
.L_12:
        /*000c*/ 	.word	0x00000000
        /*0010*/ 	.short	0x0006
        /*0012*/ 	.short	0x0030
        /*0014*/ 	.byte	0x00, 0xf0, 0x11, 0x00


	//----- nvinfo : EIATTR_KPARAM_INFO
	.align		4
.L_13:
        /*0018*/ 	.byte	0x04, 0x17
        /*001a*/ 	.short	(.L_15 - .L_14)
.L_14:
        /*001c*/ 	.word	0x00000000
        /*0020*/ 	.short	0x0005
        /*0022*/ 	.short	0x0028
        /*0024*/ 	.byte	0x00, 0xf4, 0x21, 0x00


	//----- nvinfo : EIATTR_KPARAM_INFO
	.align		4
.L_15:
        /*0028*/ 	.byte	0x04, 0x17
        /*002a*/ 	.short	(.L_17 - .L_16)
.L_16:
        /*002c*/ 	.word	0x00000000
        /*0030*/ 	.short	0x0004
        /*0032*/ 	.short	0x0020
        /*0034*/ 	.byte	0x00, 0xf4, 0x21, 0x00


	//----- nvinfo : EIATTR_KPARAM_INFO
	.align		4
.L_17:
        /*0038*/ 	.byte	0x04, 0x17
        /*003a*/ 	.short	(.L_19 - .L_18)
.L_18:
        /*003c*/ 	.word	0x00000000
        /*0040*/ 	.short	0x0003
        /*0042*/ 	.short	0x0018
        /*0044*/ 	.byte	0x00, 0xf4, 0x21, 0x00


	//----- nvinfo : EIATTR_KPARAM_INFO
	.align		4
.L_19:
        /*0048*/ 	.byte	0x04, 0x17
        /*004a*/ 	.short	(.L_21 - .L_20)
.L_20:
        /*004c*/ 	.word	0x00000000
        /*0050*/ 	.short	0x0002
        /*0052*/ 	.short	0x0010
        /*0054*/ 	.byte	0x00, 0xf4, 0x21, 0x00


	//----- nvinfo : EIATTR_KPARAM_INFO
	.align		4
.L_21:
        /*0058*/ 	.byte	0x04, 0x17
        /*005a*/ 	.short	(.L_23 - .L_22)
.L_22:
        /*005c*/ 	.word	0x00000000
        /*0060*/ 	.short	0x0001
        /*0062*/ 	.short	0x0008
        /*0064*/ 	.byte	0x00, 0xf4, 0x21, 0x00


	//----- nvinfo : EIATTR_KPARAM_INFO
	.align		4
.L_23:
        /*0068*/ 	.byte	0x04, 0x17
        /*006a*/ 	.short	(.L_25 - .L_24)
.L_24:
        /*006c*/ 	.word	0x00000000
        /*0070*/ 	.short	0x0000
        /*0072*/ 	.short	0x0000
        /*0074*/ 	.byte	0x00, 0xf4, 0x21, 0x00


	//----- nvinfo : EIATTR_SPARSE_MMA_MASK
	.align		4
.L_25:
        /*0078*/ 	.byte	0x03, 0x50
        /*007a*/ 	.short	0x0000


	//----- nvinfo : EIATTR_MAXREG_COUNT
	.align		4
        /*007c*/ 	.byte	0x03, 0x1b
        /*007e*/ 	.short	0x00ff


	//----- nvinfo : EIATTR_EXIT_INSTR_OFFSETS
	.align		4
        /*0080*/ 	.byte	0x04, 0x1c
        /*0082*/ 	.short	(.L_27 - .L_26)


	//   ....[0]....
.L_26:
        /*0084*/ 	.word	0x00000430


	//----- nvinfo : EIATTR_REQNTID
	.align		4
.L_27:
        /*0088*/ 	.byte	0x04, 0x10
        /*008a*/ 	.short	(.L_29 - .L_28)
.L_28:
        /*008c*/ 	.word	0x00000100
        /*0090*/ 	.word	0x00000001
        /*0094*/ 	.word	0x00000001


	//----- nvinfo : EIATTR_CBANK_PARAM_SIZE
	.align		4
.L_29:
        /*0098*/ 	.byte	0x03, 0x19
        /*009a*/ 	.short	0x0034


	//----- nvinfo : EIATTR_PARAM_CBANK
	.align		4
        /*009c*/ 	.byte	0x04, 0x0a
        /*009e*/ 	.short	(.L_31 - .L_30)
	.align		4
.L_30:
        /*00a0*/ 	.word	index@(.nv.constant0.triton_poi_fused__native_batch_norm_legit_no_training_hardtanh_23)
        /*00a4*/ 	.short	0x0210
        /*00a6*/ 	.short	0x0034


	//----- nvinfo : EIATTR_SW_WAR
	.align		4
.L_31:
        /*00a8*/ 	.byte	0x04, 0x36
        /*00aa*/ 	.short	(.L_33 - .L_32)
.L_32:
        /*00ac*/ 	.word	0x00000008
.L_33:


//--------------------- .nv.callgraph             --------------------------
	.section	.nv.callgraph,"",@"SHT_CUDA_CALLGRAPH"
	.align	4
	.sectionentsize	8
	.align		4
        /*0000*/ 	.word	0x00000000
	.align		4
        /*0004*/ 	.word	0xffffffff
	.align		4
        /*0008*/ 	.word	0x00000000
	.align		4
        /*000c*/ 	.word	0xfffffffe
	.align		4
        /*0010*/ 	.word	0x00000000
	.align		4
        /*0014*/ 	.word	0xfffffffd
	.align		4
        /*0018*/ 	.word	0x00000000
	.align		4
        /*001c*/ 	.word	0xfffffffc


//--------------------- .nv.constant4             --------------------------
	.section	.nv.constant4,"a",@progbits
	.align	8
	.align		8
.nv.constant4:
        /*0000*/ 	.dword	_$_str
	.align		8
        /*0008*/ 	.dword	_$_str_$_2


//--------------------- .text.triton_poi_fused__native_batch_norm_legit_no_training_hardtanh_23 --------------------------
	.section	.text.triton_poi_fused__native_batch_norm_legit_no_training_hardtanh_23,"ax",@progbits
	.align	128
        .global         triton_poi_fused__native_batch_norm_legit_no_training_hardtanh_23
        .type           triton_poi_fused__native_batch_norm_legit_no_training_hardtanh_23,@function
        .size           triton_poi_fused__native_batch_norm_legit_no_training_hardtanh_23,(.L_x_1 - triton_poi_fused__native_batch_norm_legit_no_training_hardtanh_23)
        .other          triton_poi_fused__native_batch_norm_legit_no_training_hardtanh_23,@"STO_CUDA_ENTRY STV_DEFAULT"
triton_poi_fused__native_batch_norm_legit_no_training_hardtanh_23:
.text.triton_poi_fused__native_batch_norm_legit_no_training_hardtanh_23:
[----:B------:R-:W-:Y:S01]  /*0000*/  LDC R1, c[0x0][0x28] ;  /* 0x00000a00ff017b82 */ /* 0x000fe20000000800 */
[----:B------:R-:W1:Y:S01]  /*0010*/  S2R R0, SR_TID.X ;  /* 0x0000000000007919 */ /* 0x000e620000002100 */
[----:B------:R-:W-:-:S06]  /*0020*/  HFMA2.MMA R2, -RZ, RZ, 0, 0 ;  /* 0x00000000ff027435 */ /* 0x000fcc00000001ff */
[----:B------:R-:W2:Y:S01]  /*0030*/  LDC.64 R4, c[0x0][0x220] ;  /* 0x00008800ff047b82 */ /* 0x000ea20000000a00 */
[----:B------:R-:W-:Y:S01]  /*0040*/  ULDC.64 UR4, c[0x0][0x208] ;  /* 0x0000820000047ab9 */ /* 0x000fe20000000a00 */
[----:B------:R-:W3:Y:S06]  /*0050*/  S2R R3, SR_CTAID.X ;  /* 0x0000000000037919 */ /* 0x000eec0000002500 */
[----:B------:R-:W4:Y:S08]  /*0060*/  LDC.64 R8, c[0x0][0x218] ;  /* 0x00008600ff087b82 */ /* 0x000f300000000a00 */
[----:B------:R-:W5:Y:S08]  /*0070*/  LDC.64 R10, c[0x0][0x228] ;  /* 0x00008a00ff0a7b82 */ /* 0x000f700000000a00 */
[----:B------:R-:W5:Y:S01]  /*0080*/  LDC.64 R12, c[0x0][0x230] ;  /* 0x00008c00ff0c7b82 */ /* 0x000f620000000a00 */
[----:B-1----:R-:W-:-:S04]  /*0090*/  SHF.L.U32 R0, R0, 0x1, RZ ;  /* 0x0000000100007819 */ /* 0x002fc800000006ff */
[----:B------:R-:W-:-:S04]  /*00a0*/  LOP3.LUT R0, R0, 0x1fe, RZ, 0xc0, !PT ;  /* 0x000001fe00007812 */ /* 0x000fc800078ec0ff */
[----:B---3--:R-:W-:-:S05]  /*00b0*/  LEA R3, R3, R0, 0x9 ;  /* 0x0000000003037211 */ /* 0x008fca00078e48ff */
[----:B------:R-:W-:-:S05]  /*00c0*/  IMAD.HI R0, R3, -0x77777777, R2 ;  /* 0x8888888903007827 */ /* 0x000fca00078e0202 */
[----:B------:R-:W-:-:S04]  /*00d0*/  SHF.R.U32.HI R7, RZ, 0x1f, R0 ;  /* 0x0000001fff077819 */ /* 0x000fc80000011600 */
[----:B------:R-:W-:-:S05]  /*00e0*/  LEA.HI.SX32 R7, R0, R7, 0x17 ;  /* 0x0000000700077211 */ /* 0x000fca00078fbaff */
[----:B------:R-:W-:Y:S02]  /*00f0*/  IMAD R15, R7, -0x3c0, R3 ;  /* 0xfffffc40070f7824 */ /* 0x000fe400078e0203 */
[----:B------:R-:W1:Y:S02]  /*0100*/  LDC.64 R6, c[0x0][0x210] ;  /* 0x00008400ff067b82 */ /* 0x000e640000000a00 */
[----:B--2---:R-:W-:-:S06]  /*0110*/  IMAD.WIDE R4, R15, 0x4, R4 ;  /* 0x000000040f047825 */ /* 0x004fcc00078e0204 */
[----:B------:R-:W2:Y:S01]  /*0120*/  LDG.E.EL.64 R4, desc[UR4][R4.64] ;  /* 0x0000000404047981 */ /* 0x000ea2000c2e1b00 */
[----:B----4-:R-:W-:-:S04]  /*0130*/  IMAD.WIDE R8, R15, 0x4, R8 ;  /* 0x000000040f087825 */ /* 0x010fc800078e0208 */
[C---:B-----5:R-:W-:Y:S02]  /*0140*/  IMAD.WIDE R10, R15.reuse, 0x4, R10 ;  /* 0x000000040f0a7825 */ /* 0x060fe400078e020a */
[----:B------:R-:W3:Y:S02]  /*0150*/  LDG.E.EL.64 R8, desc[UR4][R8.64] ;  /* 0x0000000408087981 */ /* 0x000ee4000c2e1b00 */
[----:B0-----:R-:W-:Y:S02]  /*0160*/  IMAD.WIDE R12, R15, 0x4, R12 ;  /* 0x000000040f0c7825 */ /* 0x001fe400078e020c */
[----:B------:R-:W4:Y:S04]  /*0170*/  LDG.E.EL.64 R10, desc[UR4][R10.64] ;  /* 0x000000040a0a7981 */ /* 0x000f28000c2e1b00 */
[----:B------:R-:W4:Y:S01]  /*0180*/  LDG.E.EL.64 R12, desc[UR4][R12.64] ;  /* 0x000000040c0c7981 */ /* 0x000f22000c2e1b00 */
[----:B-1----:R-:W-:-:S06]  /*0190*/  IMAD.WIDE R6, R3, 0x4, R6 ;  /* 0x0000000403067825 */ /* 0x002fcc00078e0206 */
[----:B------:R-:W3:Y:S01]  /*01a0*/  LDG.E.64 R6, desc[UR4][R6.64] ;  /* 0x0000000406067981 */ /* 0x000ee2000c1e1b00 */
[----:B------:R-:W-:Y:S01]  /*01b0*/  MOV R15, 0x3e800000 ;  /* 0x3e800000000f7802 */ /* 0x000fe20000000f00 */
[----:B--2---:R-:W-:Y:S01]  /*01c0*/  FADD R4, R4, 9.9999997473787516356e-06 ;  /* 0x3727c5ac04047421 */ /* 0x004fe20000000000 */
[----:B------:R-:W-:-:S03]  /*01d0*/  FADD R5, R5, 9.9999997473787516356e-06 ;  /* 0x3727c5ac05057421 */ /* 0x000fc60000000000 */
[----:B------:R-:W0:Y:S08]  /*01e0*/  MUFU.SQRT R0, R4 ;  /* 0x0000000400007308 */ /* 0x000e300000002000 */
[----:B------:R-:W1:Y:S01]  /*01f0*/  MUFU.SQRT R2, R5 ;  /* 0x0000000500027308 */ /* 0x000e620000002000 */
[C---:B0-----:R-:W-:Y:S02]  /*0200*/  FSETP.GT.AND P0, PT, R0.reuse, 8.50705917302346158658e+37, PT ;  /* 0x7e8000000000780b */ /* 0x041fe40003f04000 */
[----:B------:R-:W-:-:S02]  /*0210*/  FSETP.GEU.AND P2, PT, R0, 1.175494350822287508e-38, PT ;  /* 0x008000000000780b */ /* 0x000fc40003f4e000 */
[C---:B-1----:R-:W-:Y:S02]  /*0220*/  FSETP.GT.AND P1, PT, R2.reuse, 8.50705917302346158658e+37, PT ;  /* 0x7e8000000200780b */ /* 0x042fe40003f24000 */
[----:B------:R-:W-:-:S07]  /*0230*/  FSETP.GEU.AND P3, PT, R2, 1.175494350822287508e-38, PT ;  /* 0x008000000200780b */ /* 0x000fce0003f6e000 */
[----:B------:R-:W-:-:S04]  /*0240*/  @P0 FMUL R0, R0, 0.25 ;  /* 0x3e80000000000820 */ /* 0x000fc80000400000 */
[----:B------:R-:W-:Y:S01]  /*0250*/  @!P2 FMUL R0, R0, 16777216 ;  /* 0x4b8000000000a820 */ /* 0x000fe20000400000 */
[----:B------:R-:W-:-:S04]  /*0260*/  @P1 FMUL R2, R2, 0.25 ;  /* 0x3e80000002021820 */ /* 0x000fc80000400000 */
[----:B------:R-:W-:Y:S01]  /*0270*/  @!P3 FMUL R2, R2, 16777216 ;  /* 0x4b8000000202b820 */ /* 0x000fe20000400000 */
[----:B------:R-:W0:Y:S01]  /*0280*/  MUFU.RCP R0, R0 ;  /* 0x0000000000007308 */ /* 0x000e220000001000 */
[----:B------:R-:W-:-:S07]  /*0290*/  FSEL R5, R15, 1, P0 ;  /* 0x3f8000000f057808 */ /* 0x000fce0000000000 */
[----:B------:R-:W1:Y:S01]  /*02a0*/  MUFU.RCP R2, R2 ;  /* 0x0000000200027308 */ /* 0x000e620000001000 */
[----:B------:R-:W-:Y:S01]  /*02b0*/  FSEL R15, R15, 1, P1 ;  /* 0x3f8000000f0f7808 */ /* 0x000fe20000800000 */
[----:B------:R-:W-:-:S04]  /*02c0*/  @!P2 FMUL R5, R5, 16777216 ;  /* 0x4b8000000505a820 */ /* 0x000fc80000400000 */
[----:B------:R-:W-:Y:S01]  /*02d0*/  @!P3 FMUL R15, R15, 16777216 ;  /* 0x4b8000000f0fb820 */ /* 0x000fe20000400000 */
[----:B0-----:R-:W-:Y:S01]  /*02e0*/  FMUL R5, R0, R5 ;  /* 0x0000000500057220 */ /* 0x001fe20000400000 */
[----:B---3--:R-:W-:Y:S01]  /*02f0*/  FADD R7, R7, -R9 ;  /* 0x8000000907077221 */ /* 0x008fe20000000000 */
[----:B------:R-:W-:Y:S01]  /*0300*/  FADD R6, R6, -R8 ;  /* 0x8000000806067221 */ /* 0x000fe20000000000 */
[----:B-1----:R-:W-:-:S03]  /*0310*/  FMUL R0, R2, R15 ;  /* 0x0000000f02007220 */ /* 0x002fc60000400000 */
[----:B------:R-:W-:Y:S02]  /*0320*/  FMUL R9, R6, R5 ;  /* 0x0000000506097220 */ /* 0x000fe40000400000 */
[----:B------:R-:W0:Y:S01]  /*0330*/  LDC.64 R4, c[0x0][0x238] ;  /* 0x00008e00ff047b82 */ /* 0x000e220000000a00 */
[----:B------:R-:W-:Y:S01]  /*0340*/  FMUL R0, R7, R0 ;  /* 0x0000000007007220 */ /* 0x000fe20000400000 */
[----:B----4-:R-:W-:-:S03]  /*0350*/  FFMA R9, R10, R9, R12 ;  /* 0x000000090a097223 */ /* 0x010fc6000000000c */
[----:B------:R-:W-:Y:S02]  /*0360*/  FFMA R0, R11, R0, R13 ;  /* 0x000000000b007223 */ /* 0x000fe4000000000d */
[----:B------:R-:W-:-:S03]  /*0370*/  FSETP.GTU.AND P0, PT, R9, RZ, PT ;  /* 0x000000ff0900720b */ /* 0x000fc60003f0c000 */
[C---:B------:R-:W-:Y:S02]  /*0380*/  FSETP.GTU.AND P1, PT, R0.reuse, RZ, PT ;  /* 0x000000ff0000720b */ /* 0x040fe40003f2c000 */
[----:B------:R-:W-:Y:S02]  /*0390*/  FSEL R6, R9, RZ, P0 ;  /* 0x000000ff09067208 */ /* 0x000fe40000000000 */
[----:B------:R-:W-:Y:S02]  /*03a0*/  FSEL R7, R0, RZ, P1 ;  /* 0x000000ff00077208 */ /* 0x000fe40000800000 */
[C---:B------:R-:W-:Y:S02]  /*03b0*/  FSETP.GEU.AND P2, PT, R6.reuse, 6, PT ;  /* 0x40c000000600780b */ /* 0x040fe40003f4e000 */
[----:B------:R-:W-:Y:S02]  /*03c0*/  FSETP.GEU.AND P3, PT, R7, 6, PT ;  /* 0x40c000000700780b */ /* 0x000fe40003f6e000 */
[----:B------:R-:W-:-:S02]  /*03d0*/  FSETP.NAN.AND P0, PT, R6, R6, PT ;  /* 0x000000060600720b */ /* 0x000fc40003f08000 */
[----:B------:R-:W-:Y:S01]  /*03e0*/  FSETP.NAN.AND P1, PT, R7, R7, PT ;  /* 0x000000070700720b */ /* 0x000fe20003f28000 */
[----:B0-----:R-:W-:-:S06]  /*03f0*/  IMAD.WIDE R2, R3, 0x4, R4 ;  /* 0x0000000403027825 */ /* 0x001fcc00078e0204 */
[----:B------:R-:W-:Y:S02]  /*0400*/  @P2 SEL R6, R6, 0x40c00000, P0 ;  /* 0x40c0000006062807 */ /* 0x000fe40000000000 */
[----:B------:R-:W-:-:S05]  /*0410*/  @P3 SEL R7, R7, 0x40c00000, P1 ;  /* 0x40c0000007073807 */ /* 0x000fca0000800000 */
[----:B------:R-:W-:Y:S01]  /*0420*/  STG.E.64 desc[UR4][R2.64], R6 ;  /* 0x0000000602007986 */ /* 0x000fe2000c101b04 */
[----:B------:R-:W-:Y:S05]  /*0430*/  EXIT ;  /* 0x000000000000794d */ /* 0x000fea0003800000 */
.L_x_0:
[----:B------:R-:W-:-:S00]  /*0440*/  BRA `(.L_x_0) ;  /* 0xfffffffc00fc7947 */ /* 0x000fc0000383ffff */
[----:B------:R-:W-:-:S00]  /*0450*/  NOP ;  /* 0x0000000000007918 */ /* 0x000fc00000000000 */
        /* <DEDUP_REMOVED lines=10> */
.L_x_1:


//--------------------- .nv.global.init           --------------------------
	.section	.nv.global.init,"aw",@progbits
.nv.global.init:
	.type		_$_str,@object
	.size		_$_str,(_$_str_$_2 - _$_str)
_$_str:
        /*0000*/ 	.byte	0x5f, 0x5f, 0x43, 0x55, 0x44, 0x41, 0x5f, 0x46, 0x54, 0x5a, 0x00
	.type		_$_str_$_2,@object
	.size		_$_str_$_2,(.L_1 - _$_str_$_2)
_$_str_$_2:
        /*000b*/ 	.byte	0x5f, 0x5f, 0x43, 0x55, 0x44, 0x41, 0x5f, 0x50, 0x52, 0x45, 0x43, 0x5f, 0x53, 0x51, 0x52, 0x54
        /*001b*/ 	.byte	0x00
.L_1:


//--------------------- .nv.constant0.triton_poi_fused__native_batch_norm_legit_no_training_hardtanh_23 --------------------------
	.section	.nv.constant0.triton_poi_fused__native_batch_norm_legit_no_training_hardtanh_23,"a",@progbits
	.sectionflags	@""
	.align	4
.nv.constant0.triton_poi_fused__native_batch_norm_legit_no_training_hardtanh_23:
	.zero		580
